//
// Generated by NVIDIA NVVM Compiler
//
// Compiler Build ID: CL-36424714
// Cuda compilation tools, release 13.0, V13.0.88
// Based on NVVM 20.0.0
//

.version 9.0
.target sm_100
.address_size 64

	// .globl	_Z16calcEccentricityPdS_S_S_i

.visible .entry _Z16calcEccentricityPdS_S_S_i(
	.param .u64 .ptr .align 1 _Z16calcEccentricityPdS_S_S_i_param_0,
	.param .u64 .ptr .align 1 _Z16calcEccentricityPdS_S_S_i_param_1,
	.param .u64 .ptr .align 1 _Z16calcEccentricityPdS_S_S_i_param_2,
	.param .u64 .ptr .align 1 _Z16calcEccentricityPdS_S_S_i_param_3,
	.param .u32 _Z16calcEccentricityPdS_S_S_i_param_4
)
{
	.reg .pred 	%p<3>;
	.reg .b32 	%r<10>;
	.reg .b64 	%rd<22>;
	.reg .b64 	%fd<52>;

	ld.param.u32 	%r6, [_Z16calcEccentricityPdS_S_S_i_param_4];
	setp.lt.s32 	%p1, %r6, 2;
	@%p1 bra 	$L__BB0_3;
	neg.s32 	%r9, %r6;
	mov.b64 	%rd21, 0;
	mov.b32 	%r8, 0;
$L__BB0_2:
	ld.param.u64 	%rd20, [_Z16calcEccentricityPdS_S_S_i_param_3];
	ld.param.u64 	%rd19, [_Z16calcEccentricityPdS_S_S_i_param_2];
	ld.param.u64 	%rd18, [_Z16calcEccentricityPdS_S_S_i_param_1];
	ld.param.u64 	%rd17, [_Z16calcEccentricityPdS_S_S_i_param_0];
	cvta.to.global.u64 	%rd8, %rd19;
	ld.global.f64 	%fd1, [%rd8];
	add.s64 	%rd9, %rd8, %rd21;
	ld.global.f64 	%fd2, [%rd9+8];
	add.f64 	%fd3, %fd1, %fd2;
	cvta.to.global.u64 	%rd10, %rd17;
	mul.wide.s32 	%rd11, %r8, 8;
	add.s64 	%rd12, %rd10, %rd11;
	ld.global.f64 	%fd4, [%rd12+24];
	ld.global.f64 	%fd5, [%rd10];
	sub.f64 	%fd6, %fd4, %fd5;
	ld.global.f64 	%fd7, [%rd12+32];
	ld.global.f64 	%fd8, [%rd10+8];
	sub.f64 	%fd9, %fd7, %fd8;
	mul.f64 	%fd10, %fd9, %fd9;
	fma.rn.f64 	%fd11, %fd6, %fd6, %fd10;
	ld.global.f64 	%fd12, [%rd12+40];
	ld.global.f64 	%fd13, [%rd10+16];
	sub.f64 	%fd14, %fd12, %fd13;
	fma.rn.f64 	%fd15, %fd14, %fd14, %fd11;
	rsqrt.approx.f64 	%fd16, %fd15;
	cvta.to.global.u64 	%rd13, %rd18;
	add.s64 	%rd14, %rd13, %rd11;
	ld.global.f64 	%fd17, [%rd14+40];
	mul.f64 	%fd18, %fd9, %fd17;
	ld.global.f64 	%fd19, [%rd14+32];
	mul.f64 	%fd20, %fd14, %fd19;
	sub.f64 	%fd21, %fd18, %fd20;
	ld.global.f64 	%fd22, [%rd14+24];
	mul.f64 	%fd23, %fd14, %fd22;
	mul.f64 	%fd24, %fd6, %fd17;
	sub.f64 	%fd25, %fd23, %fd24;
	mul.f64 	%fd26, %fd6, %fd19;
	mul.f64 	%fd27, %fd9, %fd22;
	sub.f64 	%fd28, %fd26, %fd27;
	rcp.rn.f64 	%fd29, %fd3;
	mul.f64 	%fd30, %fd19, %fd28;
	mul.f64 	%fd31, %fd25, %fd17;
	sub.f64 	%fd32, %fd30, %fd31;
	mul.f64 	%fd33, %fd29, %fd32;
	mul.f64 	%fd34, %fd16, %fd6;
	sub.f64 	%fd35, %fd33, %fd34;
	mul.f64 	%fd36, %fd21, %fd17;
	mul.f64 	%fd37, %fd28, %fd22;
	sub.f64 	%fd38, %fd36, %fd37;
	mul.f64 	%fd39, %fd29, %fd38;
	mul.f64 	%fd40, %fd16, %fd9;
	sub.f64 	%fd41, %fd39, %fd40;
	mul.f64 	%fd42, %fd25, %fd22;
	mul.f64 	%fd43, %fd21, %fd19;
	sub.f64 	%fd44, %fd42, %fd43;
	mul.f64 	%fd45, %fd29, %fd44;
	mul.f64 	%fd46, %fd16, %fd14;
	sub.f64 	%fd47, %fd45, %fd46;
	mul.f64 	%fd48, %fd41, %fd41;
	fma.rn.f64 	%fd49, %fd35, %fd35, %fd48;
	fma.rn.f64 	%fd50, %fd47, %fd47, %fd49;
	sqrt.rn.f64 	%fd51, %fd50;
	cvta.to.global.u64 	%rd15, %rd20;
	add.s64 	%rd16, %rd15, %rd21;
	st.global.f64 	[%rd16], %fd51;
	add.s64 	%rd21, %rd21, 8;
	add.s32 	%r9, %r9, 1;
	add.s32 	%r8, %r8, 3;
	setp.ne.s32 	%p2, %r9, -1;
	@%p2 bra 	$L__BB0_2;
$L__BB0_3:
	ret;

}


// ===== COMPILED SASS (sm_100) =====

	.target	sm_100

	.elftype	@"ET_EXEC"


//--------------------- .note.nv.tkinfo           --------------------------
	.section	.note.nv.tkinfo,"",@"SHT_NOTE"
	.sectionflags	@"SHF_NOTE_NV_TKINFO"
	.tkinfo
        /*0018*/ 	.word	0x00000002
        /*0030*/ 	.string	""
        /*0030*/ 	.string	"ptxas"
        /*0030*/ 	.string	"Cuda compilation tools, release 13.0, V13.0.88"
        /*0030*/ 	.string	"Build cuda_13.0.r13.0/compiler.36424714_0"
        /*0030*/ 	.string	"-arch sm_100 -m 64 "



//--------------------- .note.nv.cuinfo           --------------------------
	.section	.note.nv.cuinfo,"",@"SHT_NOTE"
	.sectionflags	@"SHF_NOTE_NV_CUINFO"
        /*0018*/ 	.short	0x0002
        /*001a*/ 	.short	0x0064
        /*001c*/ 	.short	0x0082
	.zero		2


//--------------------- .nv.info                  --------------------------
	.section	.nv.info,"",@"SHT_CUDA_INFO"
	.align	4


	//----- nvinfo : EIATTR_REGCOUNT
	.align		4
        /*0000*/ 	.byte	0x04, 0x2f
        /*0002*/ 	.short	(.L_1 - .L_0)
	.align		4
.L_0:
        /*0004*/ 	.word	index@(_Z16calcEccentricityPdS_S_S_i)
        /*0008*/ 	.word	0x00000028


	//----- nvinfo : EIATTR_FRAME_SIZE
	.align		4
.L_1:
        /*000c*/ 	.byte	0x04, 0x11
        /*000e*/ 	.short	(.L_3 - .L_2)
	.align		4
.L_2:
        /*0010*/ 	.word	index@($__internal_2_$__cuda_sm20_dsqrt_rn_f64_mediumpath_v1)
        /*0014*/ 	.word	0x00000000


	//----- nvinfo : EIATTR_FRAME_SIZE
	.align		4
.L_3:
        /*0018*/ 	.byte	0x04, 0x11
        /*001a*/ 	.short	(.L_5 - .L_4)
	.align		4
.L_4:
        /*001c*/ 	.word	index@($__internal_1_$__cuda_sm20_drsqrt_f64_slowpath_v2)
        /*0020*/ 	.word	0x00000000


	//----- nvinfo : EIATTR_FRAME_SIZE
	.align		4
.L_5:
        /*0024*/ 	.byte	0x04, 0x11
        /*0026*/ 	.short	(.L_7 - .L_6)
	.align		4
.L_6:
        /*0028*/ 	.word	index@($__internal_0_$__cuda_sm20_dblrcp_rn_slowpath_v3)
        /*002c*/ 	.word	0x00000000


	//----- nvinfo : EIATTR_FRAME_SIZE
	.align		4
.L_7:
        /*0030*/ 	.byte	0x04, 0x11
        /*0032*/ 	.short	(.L_9 - .L_8)
	.align		4
.L_8:
        /*0034*/ 	.word	index@(_Z16calcEccentricityPdS_S_S_i)
        /*0038*/ 	.word	0x00000000


	//----- nvinfo : EIATTR_MIN_STACK_SIZE
	.align		4
.L_9:
        /*003c*/ 	.byte	0x04, 0x12
        /*003e*/ 	.short	(.L_11 - .L_10)
	.align		4
.L_10:
        /*0040*/ 	.word	index@(_Z16calcEccentricityPdS_S_S_i)
        /*0044*/ 	.word	0x00000000
.L_11:


//--------------------- .nv.compat                --------------------------
	.section	.nv.compat,"",@"SHT_CUDA_COMPAT_INFO"
	.align	4
        /*0000*/ 	.byte	0x02, 0x09, 0x00, 0x00, 0x02, 0x02, 0x01, 0x00, 0x02, 0x05, 0x05, 0x00, 0x03, 0x07, 0x01, 0x01
        /*0010*/ 	.byte	0x02, 0x03, 0x00, 0x00, 0x02, 0x06, 0x01, 0x00, 0x04, 0x0b, 0x08, 0x00, 0x01, 0x00, 0x00, 0x00
        /*0020*/ 	.byte	0x00, 0x00, 0x00, 0x00


//--------------------- .nv.info._Z16calcEccentricityPdS_S_S_i --------------------------
	.section	.nv.info._Z16calcEccentricityPdS_S_S_i,"",@"SHT_CUDA_INFO"
	.sectionflags	@""
	.align	4


	//----- nvinfo : EIATTR_CUDA_API_VERSION
	.align		4
        /*0000*/ 	.byte	0x04, 0x37
        /*0002*/ 	.short	(.L_13 - .L_12)
.L_12:
        /*0004*/ 	.word	0x00000082


	//----- nvinfo : EIATTR_KPARAM_INFO
	.align		4
.L_13:
        /*0008*/ 	.byte	0x04, 0x17
        /*000a*/ 	.short	(.L_15 - .L_14)
.L_14:
        /*000c*/ 	.word	0x00000000
        /*0010*/ 	.short	0x0004
        /*0012*/ 	.short	0x0020
        /*0014*/ 	.byte	0x00, 0xf0, 0x11, 0x00


	//----- nvinfo : EIATTR_KPARAM_INFO
	.align		4
.L_15:
        /*0018*/ 	.byte	0x04, 0x17
        /*001a*/ 	.short	(.L_17 - .L_16)
.L_16:
        /*001c*/ 	.word	0x00000000
        /*0020*/ 	.short	0x0003
        /*0022*/ 	.short	0x0018
        /*0024*/ 	.byte	0x00, 0xf5, 0x21, 0x00


	//----- nvinfo : EIATTR_KPARAM_INFO
	.align		4
.L_17:
        /*0028*/ 	.byte	0x04, 0x17
        /*002a*/ 	.short	(.L_19 - .L_18)
.L_18:
        /*002c*/ 	.word	0x00000000
        /*0030*/ 	.short	0x0002
        /*0032*/ 	.short	0x0010
        /*0034*/ 	.byte	0x00, 0xf5, 0x21, 0x00


	//----- nvinfo : EIATTR_KPARAM_INFO
	.align		4
.L_19:
        /*0038*/ 	.byte	0x04, 0x17
        /*003a*/ 	.short	(.L_21 - .L_20)
.L_20:
        /*003c*/ 	.word	0x00000000
        /*0040*/ 	.short	0x0001
        /*0042*/ 	.short	0x0008
        /*0044*/ 	.byte	0x00, 0xf5, 0x21, 0x00


	//----- nvinfo : EIATTR_KPARAM_INFO
	.align		4
.L_21:
        /*0048*/ 	.byte	0x04, 0x17
        /*004a*/ 	.short	(.L_23 - .L_22)
.L_22:
        /*004c*/ 	.word	0x00000000
        /*0050*/ 	.short	0x0000
        /*0052*/ 	.short	0x0000
        /*0054*/ 	.byte	0x00, 0xf5, 0x21, 0x00


	//----- nvinfo : EIATTR_SPARSE_MMA_MASK
	.align		4
.L_23:
        /*0058*/ 	.byte	0x03, 0x50
        /*005a*/ 	.short	0x0000


	//----- nvinfo : EIATTR_MAXREG_COUNT
	.align		4
        /*005c*/ 	.byte	0x03, 0x1b
        /*005e*/ 	.short	0x00ff


	//----- nvinfo : EIATTR_MERCURY_ISA_VERSION
	.align		4
        /*0060*/ 	.byte	0x03, 0x5f
        /*0062*/ 	.short	0x0101


	//----- nvinfo : EIATTR_VRC_CTA_INIT_COUNT
	.align		4
        /*0064*/ 	.byte	0x02, 0x4a
	.zero		1
	.zero		1


	//----- nvinfo : EIATTR_EXIT_INSTR_OFFSETS
	.align		4
        /*0068*/ 	.byte	0x04, 0x1c
        /*006a*/ 	.short	(.L_25 - .L_24)


	//   ....[0]....
.L_24:
        /*006c*/ 	.word	0x00000030


	//   ....[1]....
        /*0070*/ 	.word	0x00000780


	//----- nvinfo : EIATTR_CRS_STACK_SIZE
	.align		4
.L_25:
        /*0074*/ 	.byte	0x04, 0x1e
        /*0076*/ 	.short	(.L_27 - .L_26)
.L_26:
        /*0078*/ 	.word	0x00000000


	//----- nvinfo : EIATTR_CBANK_PARAM_SIZE
	.align		4
.L_27:
        /*007c*/ 	.byte	0x03, 0x19
        /*007e*/ 	.short	0x0024


	//----- nvinfo : EIATTR_PARAM_CBANK
	.align		4
        /*0080*/ 	.byte	0x04, 0x0a
        /*0082*/ 	.short	(.L_29 - .L_28)
	.align		4
.L_28:
        /*0084*/ 	.word	index@(.nv.constant0._Z16calcEccentricityPdS_S_S_i)
        /*0088*/ 	.short	0x0380
        /*008a*/ 	.short	0x0024


	//----- nvinfo : EIATTR_SW_WAR
	.align		4
.L_29:
        /*008c*/ 	.byte	0x04, 0x36
        /*008e*/ 	.short	(.L_31 - .L_30)
.L_30:
        /*0090*/ 	.word	0x00000008
.L_31:


//--------------------- .nv.callgraph             --------------------------
	.section	.nv.callgraph,"",@"SHT_CUDA_CALLGRAPH"
	.align	4
	.sectionentsize	8
	.align		4
        /*0000*/ 	.word	0x00000000
	.align		4
        /*0004*/ 	.word	0xffffffff
	.align		4
        /*0008*/ 	.word	0x00000000
	.align		4
        /*000c*/ 	.word	0xfffffffe
	.align		4
        /*0010*/ 	.word	0x00000000
	.align		4
        /*0014*/ 	.word	0xfffffffd
	.align		4
        /*0018*/ 	.word	0x00000000
	.align		4
        /*001c*/ 	.word	0xfffffffc


//--------------------- .text._Z16calcEccentricityPdS_S_S_i --------------------------
	.section	.text._Z16calcEccentricityPdS_S_S_i,"ax",@progbits
	.align	128
        .global         _Z16calcEccentricityPdS_S_S_i
        .type           _Z16calcEccentricityPdS_S_S_i,@function
        .size           _Z16calcEccentricityPdS_S_S_i,(.L_x_16 - _Z16calcEccentricityPdS_S_S_i)
        .other          _Z16calcEccentricityPdS_S_S_i,@"STO_CUDA_ENTRY STV_DEFAULT"
_Z16calcEccentricityPdS_S_S_i:
.text._Z16calcEccentricityPdS_S_S_i:
[----:B------:R-:W-:Y:S08]  /*0000*/  LDC R1, c[0x0][0x37c] ;  /* 0x0000df00ff017b82 */ /* 0x000ff00000000800 */
[----:B------:R-:W0:Y:S02]  /*0010*/  LDC R0, c[0x0][0x3a0] ;  /* 0x0000e800ff007b82 */ /* 0x000e240000000800 */
[----:B0-----:R-:W-:-:S13]  /*0020*/  ISETP.GE.AND P0, PT, R0, 0x2, PT ;  /* 0x000000020000780c */ /* 0x001fda0003f06270 */
[----:B------:R-:W-:Y:S05]  /*0030*/  @!P0 EXIT ;  /* 0x000000000000894d */ /* 0x000fea0003800000 */
[----:B------:R-:W0:Y:S01]  /*0040*/  LDC.64 R4, c[0x0][0x380] ;  /* 0x0000e000ff047b82 */ /* 0x000e220000000a00 */
[----:B------:R-:W-:Y:S01]  /*0050*/  IMAD.MOV R0, RZ, RZ, -R0 ;  /* 0x000000ffff007224 */ /* 0x000fe200078e0a00 */
[----:B------:R-:W1:Y:S01]  /*0060*/  LDCU.64 UR6, c[0x0][0x358] ;  /* 0x00006b00ff0677ac */ /* 0x000e620008000a00 */
[----:B------:R-:W-:Y:S01]  /*0070*/  IMAD.MOV.U32 R35, RZ, RZ, RZ ;  /* 0x000000ffff237224 */ /* 0x000fe200078e00ff */
[----:B------:R-:W2:Y:S04]  /*0080*/  LDCU.64 UR10, c[0x0][0x390] ;  /* 0x00007200ff0a77ac */ /* 0x000ea80008000a00 */
[----:B------:R-:W3:Y:S01]  /*0090*/  LDC.64 R2, c[0x0][0x388] ;  /* 0x0000e200ff027b82 */ /* 0x000ee20000000a00 */
[----:B------:R-:W4:Y:S01]  /*00a0*/  LDCU.64 UR12, c[0x0][0x398] ;  /* 0x00007300ff0c77ac */ /* 0x000f220008000a00 */
[----:B------:R-:W-:Y:S01]  /*00b0*/  UMOV UR4, URZ ;  /* 0x000000ff00047c82 */ /* 0x000fe20008000000 */
[----:B------:R-:W-:-:S05]  /*00c0*/  UMOV UR5, URZ ;  /* 0x000000ff00057c82 */ /* 0x000fca0008000000 */
.L_x_3:
[----:B------:R-:W5:Y:S01]  /*00d0*/  LDC.64 R12, c[0x0][0x380] ;  /* 0x0000e000ff0c7b82 */ /* 0x000f620000000a00 */
[----:B0-----:R-:W-:-:S05]  /*00e0*/  IMAD.WIDE R10, R35, 0x8, R4 ;  /* 0x00000008230a7825 */ /* 0x001fca00078e0204 */
[----:B-1----:R-:W4:Y:S04]  /*00f0*/  LDG.E.64 R6, desc[UR6][R10.64+0x20] ;  /* 0x000020060a067981 */ /* 0x002f28000c1e1b00 */
[----:B------:R-:W3:Y:S04]  /*0100*/  LDG.E.64 R8, desc[UR6][R10.64+0x18] ;  /* 0x000018060a087981 */ /* 0x000ee8000c1e1b00 */
[----:B------:R-:W3:Y:S04]  /*0110*/  LDG.E.64 R20, desc[UR6][R10.64+0x28] ;  /* 0x000028060a147981 */ /* 0x000ee8000c1e1b00 */
[----:B-----5:R-:W4:Y:S04]  /*0120*/  LDG.E.64 R18, desc[UR6][R12.64+0x8] ;  /* 0x000008060c127981 */ /* 0x020f28000c1e1b00 */
[----:B------:R-:W3:Y:S04]  /*0130*/  LDG.E.64 R16, desc[UR6][R12.64] ;  /* 0x000000060c107981 */ /* 0x000ee8000c1e1b00 */
[----:B------:R0:W5:Y:S01]  /*0140*/  LDG.E.64 R22, desc[UR6][R12.64+0x10] ;  /* 0x000010060c167981 */ /* 0x000162000c1e1b00 */
[----:B------:R-:W1:Y:S01]  /*0150*/  LDC.64 R26, c[0x0][0x390] ;  /* 0x0000e400ff1a7b82 */ /* 0x000e620000000a00 */
[----:B--2---:R-:W-:-:S04]  /*0160*/  UIADD3 UR8, UP0, UPT, UR4, UR10, URZ ;  /* 0x0000000a04087290 */ /* 0x004fc8000ff1e0ff */
[----:B------:R-:W-:Y:S02]  /*0170*/  UIADD3.X UR9, UPT, UPT, UR5, UR11, URZ, UP0, !UPT ;  /* 0x0000000b05097290 */ /* 0x000fe400087fe4ff */
[----:B------:R-:W-:-:S04]  /*0180*/  IMAD.U32 R14, RZ, RZ, UR8 ;  /* 0x00000008ff0e7e24 */ /* 0x000fc8000f8e00ff */
[----:B------:R-:W-:-:S06]  /*0190*/  MOV R15, UR9 ;  /* 0x00000009000f7c02 */ /* 0x000fcc0008000f00 */
[----:B------:R-:W2:Y:S04]  /*01a0*/  LDG.E.64 R14, desc[UR6][R14.64+0x8] ;  /* 0x000008060e0e7981 */ /* 0x000ea8000c1e1b00 */
[----:B-1----:R-:W2:Y:S01]  /*01b0*/  LDG.E.64 R26, desc[UR6][R26.64] ;  /* 0x000000061a1a7981 */ /* 0x002ea2000c1e1b00 */
[----:B0-----:R-:W-:Y:S02]  /*01c0*/  IMAD.MOV.U32 R12, RZ, RZ, RZ ;  /* 0x000000ffff0c7224 */ /* 0x001fe400078e00ff */
[----:B------:R-:W-:-:S05]  /*01d0*/  VIADD R0, R0, 0x1 ;  /* 0x0000000100007836 */ /* 0x000fca0000000000 */
[----:B------:R-:W-:Y:S01]  /*01e0*/  ISETP.NE.AND P0, PT, R0, -0x1, PT ;  /* 0xffffffff0000780c */ /* 0x000fe20003f05270 */
[----:B----4-:R-:W-:Y:S02]  /*01f0*/  DADD R6, R6, -R18 ;  /* 0x0000000006067229 */ /* 0x010fe40000000812 */
[----:B---3--:R-:W-:-:S06]  /*0200*/  DADD R8, R8, -R16 ;  /* 0x0000000008087229 */ /* 0x008fcc0000000810 */
[----:B------:R-:W-:Y:S02]  /*0210*/  DMUL R16, R6, R6 ;  /* 0x0000000606107228 */ /* 0x000fe40000000000 */
[----:B-----5:R-:W-:-:S06]  /*0220*/  DADD R10, R20, -R22 ;  /* 0x00000000140a7229 */ /* 0x020fcc0000000816 */
[----:B------:R-:W-:-:S08]  /*0230*/  DFMA R16, R8, R8, R16 ;  /* 0x000000080810722b */ /* 0x000fd00000000010 */
[----:B------:R-:W-:-:S06]  /*0240*/  DFMA R16, R10, R10, R16 ;  /* 0x0000000a0a10722b */ /* 0x000fcc0000000010 */
[----:B------:R-:W0:Y:S01]  /*0250*/  MUFU.RSQ64H R13, R17 ;  /* 0x00000011000d7308 */ /* 0x000e220000001c00 */
[----:B------:R-:W-:-:S03]  /*0260*/  IMAD.MOV.U32 R20, RZ, RZ, 0x0 ;  /* 0x00000000ff147424 */ /* 0x000fc600078e00ff */
[----:B------:R-:W-:Y:S01]  /*0270*/  IADD3 R22, PT, PT, R17, -0x100000, RZ ;  /* 0xfff0000011167810 */ /* 0x000fe20007ffe0ff */
[----:B------:R-:W-:Y:S01]  /*0280*/  IMAD.MOV.U32 R21, RZ, RZ, 0x3fd80000 ;  /* 0x3fd80000ff157424 */ /* 0x000fe200078e00ff */
[----:B0-----:R-:W-:Y:S02]  /*0290*/  DMUL R18, R12, R12 ;  /* 0x0000000c0c127228 */ /* 0x001fe40000000000 */
[----:B------:R-:W-:-:S06]  /*02a0*/  ISETP.GE.U32.AND P1, PT, R22, 0x7fe00000, PT ;  /* 0x7fe000001600780c */ /* 0x000fcc0003f26070 */
[----:B------:R-:W-:-:S08]  /*02b0*/  DFMA R18, R16, -R18, 1 ;  /* 0x3ff000001012742b */ /* 0x000fd00000000812 */
[----:B------:R-:W-:Y:S02]  /*02c0*/  DFMA R20, R18, R20, 0.5 ;  /* 0x3fe000001214742b */ /* 0x000fe40000000014 */
[----:B------:R-:W-:Y:S02]  /*02d0*/  DMUL R18, R12, R18 ;  /* 0x000000120c127228 */ /* 0x000fe40000000000 */
[----:B--2---:R-:W-:-:S06]  /*02e0*/  DADD R26, R26, R14 ;  /* 0x000000001a1a7229 */ /* 0x004fcc000000000e */
[----:B------:R-:W-:Y:S01]  /*02f0*/  DFMA R12, R20, R18, R12 ;  /* 0x00000012140c722b */ /* 0x000fe2000000000c */
[----:B------:R-:W-:Y:S10]  /*0300*/  @!P1 BRA `(.L_x_0) ;  /* 0x0000000000109947 */ /* 0x000ff40003800000 */
[----:B------:R-:W-:-:S07]  /*0310*/  MOV R12, 0x330 ;  /* 0x00000330000c7802 */ /* 0x000fce0000000f00 */
[----:B------:R-:W-:Y:S05]  /*0320*/  CALL.REL.NOINC `($__internal_1_$__cuda_sm20_drsqrt_f64_slowpath_v2) ;  /* 0x0000000400ac7944 */ /* 0x000fea0003c00000 */
[----:B------:R-:W-:Y:S01]  /*0330*/  IMAD.MOV.U32 R12, RZ, RZ, R14 ;  /* 0x000000ffff0c7224 */ /* 0x000fe200078e000e */
[----:B------:R-:W-:-:S07]  /*0340*/  MOV R13, R15 ;  /* 0x0000000f000d7202 */ /* 0x000fce0000000f00 */
.L_x_0:
[----:B------:R-:W-:-:S05]  /*0350*/  IMAD.WIDE R32, R35, 0x8, R2 ;  /* 0x0000000823207825 */ /* 0x000fca00078e0202 */
[----:B------:R-:W2:Y:S04]  /*0360*/  LDG.E.64 R14, desc[UR6][R32.64+0x20] ;  /* 0x00002006200e7981 */ /* 0x000ea8000c1e1b00 */
[----:B------:R-:W3:Y:S04]  /*0370*/  LDG.E.64 R16, desc[UR6][R32.64+0x28] ;  /* 0x0000280620107981 */ /* 0x000ee8000c1e1b00 */
[----:B------:R-:W4:Y:S01]  /*0380*/  LDG.E.64 R18, desc[UR6][R32.64+0x18] ;  /* 0x0000180620127981 */ /* 0x000f22000c1e1b00 */
[----:B------:R-:W0:Y:S01]  /*0390*/  MUFU.RCP64H R23, R27 ;  /* 0x0000001b00177308 */ /* 0x000e220000001800 */
[----:B------:R-:W-:-:S05]  /*03a0*/  VIADD R22, R27, 0x300402 ;  /* 0x003004021b167836 */ /* 0x000fca0000000000 */
[----:B------:R-:W-:Y:S01]  /*03b0*/  FSETP.GEU.AND P1, PT, |R22|, 5.8789094863358348022e-39, PT ;  /* 0x004004021600780b */ /* 0x000fe20003f2e200 */
[----:B0-----:R-:W-:-:S08]  /*03c0*/  DFMA R20, -R26, R22, 1 ;  /* 0x3ff000001a14742b */ /* 0x001fd00000000116 */
[----:B------:R-:W-:-:S08]  /*03d0*/  DFMA R20, R20, R20, R20 ;  /* 0x000000141414722b */ /* 0x000fd00000000014 */
[----:B------:R-:W-:-:S08]  /*03e0*/  DFMA R28, R22, R20, R22 ;  /* 0x00000014161c722b */ /* 0x000fd00000000016 */
[----:B------:R-:W-:-:S08]  /*03f0*/  DFMA R36, -R26, R28, 1 ;  /* 0x3ff000001a24742b */ /* 0x000fd0000000011c */
[----:B------:R-:W-:Y:S02]  /*0400*/  DFMA R28, R28, R36, R28 ;  /* 0x000000241c1c722b */ /* 0x000fe4000000001c */
[----:B--2---:R-:W-:Y:S02]  /*0410*/  DMUL R20, R10, R14 ;  /* 0x0000000e0a147228 */ /* 0x004fe40000000000 */
[----:B---3--:R-:W-:Y:S02]  /*0420*/  DMUL R30, R8, R16 ;  /* 0x00000010081e7228 */ /* 0x008fe40000000000 */
[----:B----4-:R-:W-:-:S04]  /*0430*/  DMUL R24, R6, R18 ;  /* 0x0000001206187228 */ /* 0x010fc80000000000 */
[----:B------:R-:W-:Y:S02]  /*0440*/  DFMA R20, R6, R16, -R20 ;  /* 0x000000100614722b */ /* 0x000fe40000000814 */
[----:B------:R-:W-:Y:S02]  /*0450*/  DFMA R22, R10, R18, -R30 ;  /* 0x000000120a16722b */ /* 0x000fe4000000081e */
[----:B------:R-:W-:Y:S01]  /*0460*/  DFMA R24, R8, R14, -R24 ;  /* 0x0000000e0818722b */ /* 0x000fe20000000818 */
[----:B------:R-:W-:Y:S10]  /*0470*/  @P1 BRA `(.L_x_1) ;  /* 0x0000000000101947 */ /* 0x000ff40003800000 */
[----:B------:R-:W-:Y:S02]  /*0480*/  LOP3.LUT R30, R27, 0x7fffffff, RZ, 0xc0, !PT ;  /* 0x7fffffff1b1e7812 */ /* 0x000fe400078ec0ff */
[----:B------:R-:W-:-:S03]  /*0490*/  MOV R34, 0x4c0 ;  /* 0x000004c000227802 */ /* 0x000fc60000000f00 */
[----:B------:R-:W-:-:S07]  /*04a0*/  VIADD R30, R30, 0xfff00000 ;  /* 0xfff000001e1e7836 */ /* 0x000fce0000000000 */
[----:B------:R-:W-:Y:S05]  /*04b0*/  CALL.REL.NOINC `($__internal_0_$__cuda_sm20_dblrcp_rn_slowpath_v3) ;  /* 0x0000000000b47944 */ /* 0x000fea0003c00000 */
.L_x_1:
[----:B------:R-:W-:Y:S02]  /*04c0*/  DMUL R26, R18, R24 ;  /* 0x00000018121a7228 */ /* 0x000fe40000000000 */
[-C--:B------:R-:W-:Y:S02]  /*04d0*/  DMUL R6, R6, R12.reuse ;  /* 0x0000000c06067228 */ /* 0x080fe40000000000 */
[-C--:B------:R-:W-:Y:S02]  /*04e0*/  DMUL R8, R8, R12.reuse ;  /* 0x0000000c08087228 */ /* 0x080fe40000000000 */
[----:B------:R-:W-:Y:S02]  /*04f0*/  DMUL R10, R10, R12 ;  /* 0x0000000c0a0a7228 */ /* 0x000fe40000000000 */
[C---:B------:R-:W-:Y:S02]  /*0500*/  DFMA R26, R16.reuse, R20, -R26 ;  /* 0x00000014101a722b */ /* 0x040fe4000000081a */
[----:B------:R-:W-:-:S02]  /*0510*/  DMUL R16, R16, R22 ;  /* 0x0000001610107228 */ /* 0x000fc40000000000 */
[----:B------:R-:W-:-:S04]  /*0520*/  DMUL R20, R14, R20 ;  /* 0x000000140e147228 */ /* 0x000fc80000000000 */
[----:B------:R-:W-:Y:S02]  /*0530*/  DFMA R6, R26, R28, -R6 ;  /* 0x0000001c1a06722b */ /* 0x000fe40000000806 */
[----:B------:R-:W-:Y:S02]  /*0540*/  DFMA R16, R14, R24, -R16 ;  /* 0x000000180e10722b */ /* 0x000fe40000000810 */
[----:B------:R-:W-:-:S04]  /*0550*/  DFMA R20, R18, R22, -R20 ;  /* 0x000000161214722b */ /* 0x000fc80000000814 */
[----:B------:R-:W-:Y:S02]  /*0560*/  DMUL R6, R6, R6 ;  /* 0x0000000606067228 */ /* 0x000fe40000000000 */
[-C--:B------:R-:W-:Y:S02]  /*0570*/  DFMA R8, R16, R28.reuse, -R8 ;  /* 0x0000001c1008722b */ /* 0x080fe40000000808 */
[----:B------:R-:W-:-:S06]  /*0580*/  DFMA R10, R20, R28, -R10 ;  /* 0x0000001c140a722b */ /* 0x000fcc000000080a */
[----:B------:R-:W-:-:S08]  /*0590*/  DFMA R6, R8, R8, R6 ;  /* 0x000000080806722b */ /* 0x000fd00000000006 */
[----:B------:R-:W-:Y:S01]  /*05a0*/  DFMA R12, R10, R10, R6 ;  /* 0x0000000a0a0c722b */ /* 0x000fe20000000006 */
[----:B------:R-:W-:Y:S02]  /*05b0*/  IMAD.MOV.U32 R10, RZ, RZ, 0x0 ;  /* 0x00000000ff0a7424 */ /* 0x000fe400078e00ff */
[----:B------:R-:W-:-:S03]  /*05c0*/  IMAD.MOV.U32 R11, RZ, RZ, 0x3fd80000 ;  /* 0x3fd80000ff0b7424 */ /* 0x000fc600078e00ff */
[----:B------:R-:W0:Y:S04]  /*05d0*/  MUFU.RSQ64H R9, R13 ;  /* 0x0000000d00097308 */ /* 0x000e280000001c00 */
[----:B------:R-:W-:-:S04]  /*05e0*/  IADD3 R8, PT, PT, R13, -0x3500000, RZ ;  /* 0xfcb000000d087810 */ /* 0x000fc80007ffe0ff */
[----:B------:R-:W-:Y:S02]  /*05f0*/  ISETP.GE.U32.AND P1, PT, R8, 0x7ca00000, PT ;  /* 0x7ca000000800780c */ /* 0x000fe40003f26070 */
[----:B0-----:R-:W-:-:S08]  /*0600*/  DMUL R6, R8, R8 ;  /* 0x0000000808067228 */ /* 0x001fd00000000000 */
[----:B------:R-:W-:-:S08]  /*0610*/  DFMA R6, R12, -R6, 1 ;  /* 0x3ff000000c06742b */ /* 0x000fd00000000806 */
[----:B------:R-:W-:Y:S02]  /*0620*/  DFMA R10, R6, R10, 0.5 ;  /* 0x3fe00000060a742b */ /* 0x000fe4000000000a */
[----:B------:R-:W-:-:S08]  /*0630*/  DMUL R6, R8, R6 ;  /* 0x0000000608067228 */ /* 0x000fd00000000000 */
[----:B------:R-:W-:-:S08]  /*0640*/  DFMA R14, R10, R6, R8 ;  /* 0x000000060a0e722b */ /* 0x000fd00000000008 */
[----:B------:R-:W-:Y:S02]  /*0650*/  DMUL R16, R12, R14 ;  /* 0x0000000e0c107228 */ /* 0x000fe40000000000 */
[----:B------:R-:W-:Y:S01]  /*0660*/  IADD3 R11, PT, PT, R15, -0x100000, RZ ;  /* 0xfff000000f0b7810 */ /* 0x000fe20007ffe0ff */
[----:B------:R-:W-:-:S05]  /*0670*/  IMAD.MOV.U32 R10, RZ, RZ, R14 ;  /* 0x000000ffff0a7224 */ /* 0x000fca00078e000e */
[----:B------:R-:W-:-:S08]  /*0680*/  DFMA R18, R16, -R16, R12 ;  /* 0x800000101012722b */ /* 0x000fd0000000000c */
[----:B------:R-:W-:Y:S01]  /*0690*/  DFMA R6, R18, R10, R16 ;  /* 0x0000000a1206722b */ /* 0x000fe20000000010 */
[----:B------:R-:W-:Y:S10]  /*06a0*/  @!P1 BRA `(.L_x_2) ;  /* 0x0000000000109947 */ /* 0x000ff40003800000 */
[----:B------:R-:W-:-:S07]  /*06b0*/  MOV R6, 0x6d0 ;  /* 0x000006d000067802 */ /* 0x000fce0000000f00 */
[----:B------:R-:W-:Y:S05]  /*06c0*/  CALL.REL.NOINC `($__internal_2_$__cuda_sm20_dsqrt_rn_f64_mediumpath_v1) ;  /* 0x00000004003c7944 */ /* 0x000fea0003c00000 */
[----:B------:R-:W-:Y:S01]  /*06d0*/  IMAD.MOV.U32 R6, RZ, RZ, R8 ;  /* 0x000000ffff067224 */ /* 0x000fe200078e0008 */
[----:B------:R-:W-:-:S07]  /*06e0*/  MOV R7, R9 ;  /* 0x0000000900077202 */ /* 0x000fce0000000f00 */
.L_x_2:
[----:B------:R-:W-:Y:S01]  /*06f0*/  UIADD3 UR8, UP0, UPT, UR4, UR12, URZ ;  /* 0x0000000c04087290 */ /* 0x000fe2000ff1e0ff */
[----:B------:R-:W-:-:S03]  /*0700*/  IADD3 R35, PT, PT, R35, 0x3, RZ ;  /* 0x0000000323237810 */ /* 0x000fc60007ffe0ff */
[----:B------:R-:W-:Y:S02]  /*0710*/  UIADD3.X UR9, UPT, UPT, UR5, UR13, URZ, UP0, !UPT ;  /* 0x0000000d05097290 */ /* 0x000fe400087fe4ff */
[----:B------:R-:W-:Y:S01]  /*0720*/  IMAD.U32 R8, RZ, RZ, UR8 ;  /* 0x00000008ff087e24 */ /* 0x000fe2000f8e00ff */
[----:B------:R-:W-:-:S03]  /*0730*/  UIADD3 UR4, UP0, UPT, UR4, 0x8, URZ ;  /* 0x0000000804047890 */ /* 0x000fc6000ff1e0ff */
[----:B------:R-:W-:Y:S01]  /*0740*/  IMAD.U32 R9, RZ, RZ, UR9 ;  /* 0x00000009ff097e24 */ /* 0x000fe2000f8e00ff */
[----:B------:R-:W-:-:S04]  /*0750*/  UIADD3.X UR5, UPT, UPT, URZ, UR5, URZ, UP0, !UPT ;  /* 0x00000005ff057290 */ /* 0x000fc800087fe4ff */
[----:B------:R0:W-:Y:S01]  /*0760*/  STG.E.64 desc[UR6][R8.64], R6 ;  /* 0x0000000608007986 */ /* 0x0001e2000c101b06 */
[----:B------:R-:W-:Y:S07]  /*0770*/  @P0 BRA `(.L_x_3) ;  /* 0xfffffff800540947 */ /* 0x000fee000383ffff */
[----:B------:R-:W-:Y:S05]  /*0780*/  EXIT ;  /* 0x000000000000794d */ /* 0x000fea0003800000 */
        .weak           $__internal_0_$__cuda_sm20_dblrcp_rn_slowpath_v3
        .type           $__internal_0_$__cuda_sm20_dblrcp_rn_slowpath_v3,@function
        .size           $__internal_0_$__cuda_sm20_dblrcp_rn_slowpath_v3,($__internal_1_$__cuda_sm20_drsqrt_f64_slowpath_v2 - $__internal_0_$__cuda_sm20_dblrcp_rn_slowpath_v3)
$__internal_0_$__cuda_sm20_dblrcp_rn_slowpath_v3:
[----:B------:R-:W-:-:S14]  /*0790*/  DSETP.GTU.AND P1, PT, |R26|, +INF , PT ;  /* 0x7ff000001a00742a */ /* 0x000fdc0003f2c200 */
[----:B------:R-:W-:Y:S05]  /*07a0*/  @P1 BRA `(.L_x_4) ;  /* 0x0000000000781947 */ /* 0x000fea0003800000 */
[----:B------:R-:W-:-:S05]  /*07b0*/  LOP3.LUT R31, R27, 0x7fffffff, RZ, 0xc0, !PT ;  /* 0x7fffffff1b1f7812 */ /* 0x000fca00078ec0ff */
[----:B------:R-:W-:-:S05]  /*07c0*/  VIADD R28, R31, 0xffffffff ;  /* 0xffffffff1f1c7836 */ /* 0x000fca0000000000 */
[----:B------:R-:W-:-:S13]  /*07d0*/  ISETP.GE.U32.AND P1, PT, R28, 0x7fefffff, PT ;  /* 0x7fefffff1c00780c */ /* 0x000fda0003f26070 */
[----:B------:R-:W-:Y:S01]  /*07e0*/  @P1 LOP3.LUT R29, R27, 0x7ff00000, RZ, 0x3c, !PT ;  /* 0x7ff000001b1d1812 */ /* 0x000fe200078e3cff */
[----:B------:R-:W-:Y:S01]  /*07f0*/  @P1 IMAD.MOV.U32 R28, RZ, RZ, RZ ;  /* 0x000000ffff1c1224 */ /* 0x000fe200078e00ff */
[----:B------:R-:W-:Y:S06]  /*0800*/  @P1 BRA `(.L_x_5) ;  /* 0x0000000000681947 */ /* 0x000fec0003800000 */
[----:B------:R-:W-:-:S13]  /*0810*/  ISETP.GE.U32.AND P1, PT, R31, 0x1000001, PT ;  /* 0x010000011f00780c */ /* 0x000fda0003f26070 */
[----:B------:R-:W-:Y:S05]  /*0820*/  @!P1 BRA `(.L_x_6) ;  /* 0x0000000000349947 */ /* 0x000fea0003800000 */
[----:B------:R-:W-:Y:S01]  /*0830*/  IADD3 R29, PT, PT, R27, -0x3fe00000, RZ ;  /* 0xc02000001b1d7810 */ /* 0x000fe20007ffe0ff */
[----:B------:R-:W-:-:S03]  /*0840*/  IMAD.MOV.U32 R28, RZ, RZ, R26 ;  /* 0x000000ffff1c7224 */ /* 0x000fc600078e001a */
[----:B------:R-:W0:Y:S03]  /*0850*/  MUFU.RCP64H R31, R29 ;  /* 0x0000001d001f7308 */ /* 0x000e260000001800 */
[----:B0-----:R-:W-:-:S08]  /*0860*/  DFMA R32, -R28, R30, 1 ;  /* 0x3ff000001c20742b */ /* 0x001fd0000000011e */
[----:B------:R-:W-:-:S08]  /*0870*/  DFMA R32, R32, R32, R32 ;  /* 0x000000202020722b */ /* 0x000fd00000000020 */
[----:B------:R-:W-:-:S08]  /*0880*/  DFMA R32, R30, R32, R30 ;  /* 0x000000201e20722b */ /* 0x000fd0000000001e */
[----:B------:R-:W-:-:S08]  /*0890*/  DFMA R30, -R28, R32, 1 ;  /* 0x3ff000001c1e742b */ /* 0x000fd00000000120 */
[----:B------:R-:W-:-:S08]  /*08a0*/  DFMA R30, R32, R30, R32 ;  /* 0x0000001e201e722b */ /* 0x000fd00000000020 */
[----:B------:R-:W-:-:S08]  /*08b0*/  DMUL R30, R30, 2.2250738585072013831e-308 ;  /* 0x001000001e1e7828 */ /* 0x000fd00000000000 */
[----:B------:R-:W-:-:S08]  /*08c0*/  DFMA R26, -R26, R30, 1 ;  /* 0x3ff000001a1a742b */ /* 0x000fd0000000011e */
[----:B------:R-:W-:-:S08]  /*08d0*/  DFMA R26, R26, R26, R26 ;  /* 0x0000001a1a1a722b */ /* 0x000fd0000000001a */
[----:B------:R-:W-:Y:S01]  /*08e0*/  DFMA R28, R30, R26, R30 ;  /* 0x0000001a1e1c722b */ /* 0x000fe2000000001e */
[----:B------:R-:W-:Y:S10]  /*08f0*/  BRA `(.L_x_5) ;  /* 0x00000000002c7947 */ /* 0x000ff40003800000 */
.L_x_6:
[----:B------:R-:W-:-:S06]  /*0900*/  DMUL R26, R26, 8.11296384146066816958e+31 ;  /* 0x469000001a1a7828 */ /* 0x000fcc0000000000 */
[----:B------:R-:W0:Y:S02]  /*0910*/  MUFU.RCP64H R31, R27 ;  /* 0x0000001b001f7308 */ /* 0x000e240000001800 */
[----:B0-----:R-:W-:-:S08]  /*0920*/  DFMA R28, -R26, R30, 1 ;  /* 0x3ff000001a1c742b */ /* 0x001fd0000000011e */
[----:B------:R-:W-:-:S08]  /*0930*/  DFMA R28, R28, R28, R28 ;  /* 0x0000001c1c1c722b */ /* 0x000fd0000000001c */
[----:B------:R-:W-:-:S08]  /*0940*/  DFMA R28, R30, R28, R30 ;  /* 0x0000001c1e1c722b */ /* 0x000fd0000000001e */
[----:B------:R-:W-:-:S08]  /*0950*/  DFMA R30, -R26, R28, 1 ;  /* 0x3ff000001a1e742b */ /* 0x000fd0000000011c */
[----:B------:R-:W-:-:S08]  /*0960*/  DFMA R28, R28, R30, R28 ;  /* 0x0000001e1c1c722b */ /* 0x000fd0000000001c */
[----:B------:R-:W-:Y:S01]  /*0970*/  DMUL R28, R28, 8.11296384146066816958e+31 ;  /* 0x469000001c1c7828 */ /* 0x000fe20000000000 */
[----:B------:R-:W-:Y:S10]  /*0980*/  BRA `(.L_x_5) ;  /* 0x0000000000087947 */ /* 0x000ff40003800000 */
.L_x_4:
[----:B------:R-:W-:Y:S01]  /*0990*/  LOP3.LUT R29, R27, 0x80000, RZ, 0xfc, !PT ;  /* 0x000800001b1d7812 */ /* 0x000fe200078efcff */
[----:B------:R-:W-:-:S07]  /*09a0*/  IMAD.MOV.U32 R28, RZ, RZ, R26 ;  /* 0x000000ffff1c7224 */ /* 0x000fce00078e001a */
.L_x_5:
[----:B------:R-:W-:Y:S01]  /*09b0*/  MOV R26, R34 ;  /* 0x00000022001a7202 */ /* 0x000fe20000000f00 */
[----:B------:R-:W-:-:S04]  /*09c0*/  IMAD.MOV.U32 R27, RZ, RZ, 0x0 ;  /* 0x00000000ff1b7424 */ /* 0x000fc800078e00ff */
[----:B------:R-:W-:Y:S05]  /*09d0*/  RET.REL.NODEC R26 `(_Z16calcEccentricityPdS_S_S_i) ;  /* 0xfffffff41a887950 */ /* 0x000fea0003c3ffff */
        .weak           $__internal_1_$__cuda_sm20_drsqrt_f64_slowpath_v2
        .type           $__internal_1_$__cuda_sm20_drsqrt_f64_slowpath_v2,@function
        .size           $__internal_1_$__cuda_sm20_drsqrt_f64_slowpath_v2,($__internal_2_$__cuda_sm20_dsqrt_rn_f64_mediumpath_v1 - $__internal_1_$__cuda_sm20_drsqrt_f64_slowpath_v2)
$__internal_1_$__cuda_sm20_drsqrt_f64_slowpath_v2:
[----:B------:R-:W-:Y:S01]  /*09e0*/  DSETP.NEU.AND P1, PT, R16, RZ, PT ;  /* 0x000000ff1000722a */ /* 0x000fe20003f2d000 */
[----:B------:R-:W-:-:S13]  /*09f0*/  LOP3.LUT R14, R17, 0x80000000, RZ, 0xc0, !PT ;  /* 0x80000000110e7812 */ /* 0x000fda00078ec0ff */
[----:B------:R-:W-:Y:S05]  /*0a00*/  @!P1 BRA `(.L_x_7) ;  /* 0x00000000005c9947 */ /* 0x000fea0003800000 */
[----:B------:R-:W-:-:S14]  /*0a10*/  DSETP.GTU.AND P1, PT, |R16|, +INF , PT ;  /* 0x7ff000001000742a */ /* 0x000fdc0003f2c200 */
[----:B------:R-:W-:Y:S05]  /*0a20*/  @P1 BRA `(.L_x_8) ;  /* 0x00000000004c1947 */ /* 0x000fea0003800000 */
[----:B------:R-:W-:-:S13]  /*0a30*/  ISETP.NE.AND P1, PT, R14, RZ, PT ;  /* 0x000000ff0e00720c */ /* 0x000fda0003f25270 */
[----:B------:R-:W-:Y:S01]  /*0a40*/  @P1 IMAD.MOV.U32 R14, RZ, RZ, 0x0 ;  /* 0x00000000ff0e1424 */ /* 0x000fe200078e00ff */
[----:B------:R-:W-:Y:S01]  /*0a50*/  @P1 MOV R15, 0xfff80000 ;  /* 0xfff80000000f1802 */ /* 0x000fe20000000f00 */
[----:B------:R-:W-:Y:S06]  /*0a60*/  @P1 BRA `(.L_x_9) ;  /* 0x00000000004c1947 */ /* 0x000fec0003800000 */
[----:B------:R-:W-:-:S14]  /*0a70*/  DSETP.NEU.AND P1, PT, |R16|, +INF , PT ;  /* 0x7ff000001000742a */ /* 0x000fdc0003f2d200 */
[----:B------:R-:W-:Y:S01]  /*0a80*/  @!P1 CS2R R14, SRZ ;  /* 0x00000000000e9805 */ /* 0x000fe2000001ff00 */
[----:B------:R-:W-:Y:S06]  /*0a90*/  @!P1 BRA `(.L_x_9) ;  /* 0x0000000000409947 */ /* 0x000fec0003800000 */
[----:B------:R-:W-:Y:S01]  /*0aa0*/  DMUL R16, R16, 1.80143985094819840000e+16 ;  /* 0x4350000010107828 */ /* 0x000fe20000000000 */
[----:B------:R-:W-:Y:S01]  /*0ab0*/  IMAD.MOV.U32 R14, RZ, RZ, RZ ;  /* 0x000000ffff0e7224 */ /* 0x000fe200078e00ff */
[----:B------:R-:W-:Y:S01]  /*0ac0*/  MOV R21, 0x3fd80000 ;  /* 0x3fd8000000157802 */ /* 0x000fe20000000f00 */
[----:B------:R-:W-:-:S03]  /*0ad0*/  IMAD.MOV.U32 R20, RZ, RZ, 0x0 ;  /* 0x00000000ff147424 */ /* 0x000fc600078e00ff */
[----:B------:R-:W0:Y:S02]  /*0ae0*/  MUFU.RSQ64H R15, R17 ;  /* 0x00000011000f7308 */ /* 0x000e240000001c00 */
[----:B0-----:R-:W-:-:S08]  /*0af0*/  DMUL R18, R14, R14 ;  /* 0x0000000e0e127228 */ /* 0x001fd00000000000 */
[----:B------:R-:W-:-:S08]  /*0b00*/  DFMA R18, R16, -R18, 1 ;  /* 0x3ff000001012742b */ /* 0x000fd00000000812 */
[----:B------:R-:W-:Y:S02]  /*0b10*/  DFMA R20, R18, R20, 0.5 ;  /* 0x3fe000001214742b */ /* 0x000fe40000000014 */
[----:B------:R-:W-:-:S08]  /*0b20*/  DMUL R18, R14, R18 ;  /* 0x000000120e127228 */ /* 0x000fd00000000000 */
[----:B------:R-:W-:-:S08]  /*0b30*/  DFMA R14, R20, R18, R14 ;  /* 0x00000012140e722b */ /* 0x000fd0000000000e */
[----:B------:R-:W-:Y:S01]  /*0b40*/  DMUL R14, R14, 134217728 ;  /* 0x41a000000e0e7828 */ /* 0x000fe20000000000 */
[----:B------:R-:W-:Y:S10]  /*0b50*/  BRA `(.L_x_9) ;  /* 0x0000000000107947 */ /* 0x000ff40003800000 */
.L_x_8:
[----:B------:R-:W-:Y:S01]  /*0b60*/  DADD R14, R16, R16 ;  /* 0x00000000100e7229 */ /* 0x000fe20000000010 */
[----:B------:R-:W-:Y:S10]  /*0b70*/  BRA `(.L_x_9) ;  /* 0x0000000000087947 */ /* 0x000ff40003800000 */
.L_x_7:
[----:B------:R-:W-:Y:S01]  /*0b80*/  LOP3.LUT R15, R14, 0x7ff00000, RZ, 0xfc, !PT ;  /* 0x7ff000000e0f7812 */ /* 0x000fe200078efcff */
[----:B------:R-:W-:-:S07]  /*0b90*/  IMAD.MOV.U32 R14, RZ, RZ, RZ ;  /* 0x000000ffff0e7224 */ /* 0x000fce00078e00ff */
.L_x_9:
[----:B------:R-:W-:-:S04]  /*0ba0*/  IMAD.MOV.U32 R13, RZ, RZ, 0x0 ;  /* 0x00000000ff0d7424 */ /* 0x000fc800078e00ff */
[----:B------:R-:W-:Y:S05]  /*0bb0*/  RET.REL.NODEC R12 `(_Z16calcEccentricityPdS_S_S_i) ;  /* 0xfffffff40c107950 */ /* 0x000fea0003c3ffff */
        .weak           $__internal_2_$__cuda_sm20_dsqrt_rn_f64_mediumpath_v1
        .type           $__internal_2_$__cuda_sm20_dsqrt_rn_f64_mediumpath_v1,@function
        .size           $__internal_2_$__cuda_sm20_dsqrt_rn_f64_mediumpath_v1,(.L_x_16 - $__internal_2_$__cuda_sm20_dsqrt_rn_f64_mediumpath_v1)
$__internal_2_$__cuda_sm20_dsqrt_rn_f64_mediumpath_v1:
[----:B------:R-:W-:Y:S01]  /*0bc0*/  ISETP.GE.U32.AND P1, PT, R8, -0x3400000, PT ;  /* 0xfcc000000800780c */ /* 0x000fe20003f26070 */
[----:B------:R-:W-:Y:S01]  /*0bd0*/  IMAD.MOV.U32 R10, RZ, RZ, R12 ;  /* 0x000000ffff0a7224 */ /* 0x000fe200078e000c */
[----:B------:R-:W-:Y:S01]  /*0be0*/  MOV R15, R11 ;  /* 0x0000000b000f7202 */ /* 0x000fe20000000f00 */
[----:B------:R-:W-:Y:S01]  /*0bf0*/  IMAD.MOV.U32 R11, RZ, RZ, R13 ;  /* 0x000000ffff0b7224 */ /* 0x000fe200078e000d */
[----:B------:R-:W-:Y:S01]  /*0c00*/  MOV R8, R18 ;  /* 0x0000001200087202 */ /* 0x000fe20000000f00 */
[----:B------:R-:W-:-:S08]  /*0c10*/  IMAD.MOV.U32 R9, RZ, RZ, R19 ;  /* 0x000000ffff097224 */ /* 0x000fd000078e0013 */
[----:B------:R-:W-:Y:S05]  /*0c20*/  @!P1 BRA `(.L_x_10) ;  /* 0x0000000000209947 */ /* 0x000fea0003800000 */
[----:B------:R-:W-:-:S10]  /*0c30*/  DFMA.RM R8, R8, R14, R16 ;  /* 0x0000000e0808722b */ /* 0x000fd40000004010 */
[----:B------:R-:W-:-:S05]  /*0c40*/  IADD3 R12, P1, PT, R8, 0x1, RZ ;  /* 0x00000001080c7810 */ /* 0x000fca0007f3e0ff */
[----:B------:R-:W-:-:S06]  /*0c50*/  IMAD.X R13, RZ, RZ, R9, P1 ;  /* 0x000000ffff0d7224 */ /* 0x000fcc00008e0609 */
[----:B------:R-:W-:-:S08]  /*0c60*/  DFMA.RP R10, -R8, R12, R10 ;  /* 0x0000000c080a722b */ /* 0x000fd0000000810a */
[----:B------:R-:W-:-:S06]  /*0c70*/  DSETP.GT.AND P1, PT, R10, RZ, PT ;  /* 0x000000ff0a00722a */ /* 0x000fcc0003f24000 */
[----:B------:R-:W-:Y:S02]  /*0c80*/  FSEL R8, R12, R8, P1 ;  /* 0x000000080c087208 */ /* 0x000fe40000800000 */
[----:B------:R-:W-:Y:S01]  /*0c90*/  FSEL R9, R13, R9, P1 ;  /* 0x000000090d097208 */ /* 0x000fe20000800000 */
[----:B------:R-:W-:Y:S06]  /*0ca0*/  BRA `(.L_x_11) ;  /* 0x0000000000647947 */ /* 0x000fec0003800000 */
.L_x_10:
[----:B------:R-:W-:-:S14]  /*0cb0*/  DSETP.NE.AND P1, PT, R10, RZ, PT ;  /* 0x000000ff0a00722a */ /* 0x000fdc0003f25000 */
[----:B------:R-:W-:Y:S05]  /*0cc0*/  @!P1 BRA `(.L_x_12) ;  /* 0x0000000000589947 */ /* 0x000fea0003800000 */
[----:B------:R-:W-:-:S13]  /*0cd0*/  ISETP.GE.AND P1, PT, R11, RZ, PT ;  /* 0x000000ff0b00720c */ /* 0x000fda0003f26270 */
[----:B------:R-:W-:Y:S01]  /*0ce0*/  @!P1 MOV R8, 0x0 ;  /* 0x0000000000089802 */ /* 0x000fe20000000f00 */
[----:B------:R-:W-:Y:S01]  /*0cf0*/  @!P1 IMAD.MOV.U32 R9, RZ, RZ, -0x80000 ;  /* 0xfff80000ff099424 */ /* 0x000fe200078e00ff */
[----:B------:R-:W-:Y:S06]  /*0d00*/  @!P1 BRA `(.L_x_11) ;  /* 0x00000000004c9947 */ /* 0x000fec0003800000 */
[----:B------:R-:W-:-:S13]  /*0d10*/  ISETP.GT.AND P1, PT, R11, 0x7fefffff, PT ;  /* 0x7fefffff0b00780c */ /* 0x000fda0003f24270 */
[----:B------:R-:W-:Y:S05]  /*0d20*/  @P1 BRA `(.L_x_12) ;  /* 0x0000000000401947 */ /* 0x000fea0003800000 */
[----:B------:R-:W-:Y:S01]  /*0d30*/  DMUL R8, R10, 8.11296384146066816958e+31 ;  /* 0x469000000a087828 */ /* 0x000fe20000000000 */
[----:B------:R-:W-:Y:S01]  /*0d40*/  MOV R14, 0x0 ;  /* 0x00000000000e7802 */ /* 0x000fe20000000f00 */
[----:B------:R-:W-:Y:S02]  /*0d50*/  IMAD.MOV.U32 R10, RZ, RZ, RZ ;  /* 0x000000ffff0a7224 */ /* 0x000fe400078e00ff */
[----:B------:R-:W-:Y:S02]  /*0d60*/  IMAD.MOV.U32 R15, RZ, RZ, 0x3fd80000 ;  /* 0x3fd80000ff0f7424 */ /* 0x000fe400078e00ff */
[----:B------:R-:W0:Y:S02]  /*0d70*/  MUFU.RSQ64H R11, R9 ;  /* 0x00000009000b7308 */ /* 0x000e240000001c00 */
[----:B0-----:R-:W-:-:S08]  /*0d80*/  DMUL R12, R10, R10 ;  /* 0x0000000a0a0c7228 */ /* 0x001fd00000000000 */
[----:B------:R-:W-:-:S08]  /*0d90*/  DFMA R12, R8, -R12, 1 ;  /* 0x3ff00000080c742b */ /* 0x000fd0000000080c */
[----:B------:R-:W-:Y:S02]  /*0da0*/  DFMA R14, R12, R14, 0.5 ;  /* 0x3fe000000c0e742b */ /* 0x000fe4000000000e */
[----:B------:R-:W-:-:S08]  /*0db0*/  DMUL R12, R10, R12 ;  /* 0x0000000c0a0c7228 */ /* 0x000fd00000000000 */
[----:B------:R-:W-:-:S08]  /*0dc0*/  DFMA R12, R14, R12, R10 ;  /* 0x0000000c0e0c722b */ /* 0x000fd0000000000a */
[----:B------:R-:W-:Y:S02]  /*0dd0*/  DMUL R10, R8, R12 ;  /* 0x0000000c080a7228 */ /* 0x000fe40000000000 */
[----:B------:R-:W-:-:S06]  /*0de0*/  VIADD R13, R13, 0xfff00000 ;  /* 0xfff000000d0d7836 */ /* 0x000fcc0000000000 */
[----:B------:R-:W-:-:S08]  /*0df0*/  DFMA R14, R10, -R10, R8 ;  /* 0x8000000a0a0e722b */ /* 0x000fd00000000008 */
[----:B------:R-:W-:-:S10]  /*0e00*/  DFMA R8, R12, R14, R10 ;  /* 0x0000000e0c08722b */ /* 0x000fd4000000000a */
[----:B------:R-:W-:Y:S01]  /*0e10*/  IADD3 R9, PT, PT, R9, -0x3500000, RZ ;  /* 0xfcb0000009097810 */ /* 0x000fe20007ffe0ff */
[----:B------:R-:W-:Y:S06]  /*0e20*/  BRA `(.L_x_11) ;  /* 0x0000000000047947 */ /* 0x000fec0003800000 */
.L_x_12:
[----:B------:R-:W-:-:S11]  /*0e30*/  DADD R8, R10, R10 ;  /* 0x000000000a087229 */ /* 0x000fd6000000000a */
.L_x_11:
[----:B------:R-:W-:-:S04]  /*0e40*/  IMAD.MOV.U32 R7, RZ, RZ, 0x0 ;  /* 0x00000000ff077424 */ /* 0x000fc800078e00ff */
[----:B------:R-:W-:Y:S05]  /*0e50*/  RET.REL.NODEC R6 `(_Z16calcEccentricityPdS_S_S_i) ;  /* 0xfffffff006687950 */ /* 0x000fea0003c3ffff */
.L_x_13:
[----:B------:R-:W-:-:S00]  /*0e60*/  BRA `(.L_x_13) ;  /* 0xfffffffc00fc7947 */ /* 0x000fc0000383ffff */
[----:B------:R-:W-:-:S00]  /*0e70*/  NOP ;  /* 0x0000000000007918 */ /* 0x000fc00000000000 */
        /* <DEDUP_REMOVED lines=8> */
.L_x_16:


//--------------------- .nv.shared.reserved.0     --------------------------
	.section	.nv.shared.reserved.0,"aw",@nobits
	.weak		__nv_reservedSMEM_offset_0_alias
	.size		__nv_reservedSMEM_offset_0_alias, 0, 64
	.other		__nv_reservedSMEM_offset_0_alias,@"STO_CUDA_RESERVED_SHARED STV_DEFAULT"
__nv_reservedSMEM_offset_0_alias:
	.zero		0
	.zero		64


//--------------------- .nv.constant0._Z16calcEccentricityPdS_S_S_i --------------------------
	.section	.nv.constant0._Z16calcEccentricityPdS_S_S_i,"a",@progbits
	.sectionflags	@""
	.align	4
.nv.constant0._Z16calcEccentricityPdS_S_S_i:
	.zero		932


//--------------------- SYMBOLS --------------------------

	.type		.nv.reservedSmem.offset0,@object
	.size		.nv.reservedSmem.offset0,0x4
